	.headerflags	@"EF_CUDA_TEXMODE_UNIFIED EF_CUDA_64BIT_ADDRESS EF_CUDA_ACCELERATORS EF_CUDA_SM90 EF_CUDA_VIRTUAL_SM(EF_CUDA_SM90)"
	.elftype	@"ET_EXEC"


//--------------------- .nv.info                  --------------------------
	.section	.nv.info,"",@"SHT_CUDA_INFO"
	.align	4


	//----- nvinfo : EIATTR_REGCOUNT
	.align		4
        /*0000*/ 	.byte	0x04, 0x2f
        /*0002*/ 	.short	(.L_1 - .L_0)
	.align		4
.L_0:
        /*0004*/ 	.word	index@(triton_poi_fused__unsafe_index_add_mul_sub_18)
        /*0008*/ 	.word	0x0000001e


	//----- nvinfo : EIATTR_MIN_STACK_SIZE
	.align		4
.L_1:
        /*000c*/ 	.byte	0x04, 0x12
        /*000e*/ 	.short	(.L_3 - .L_2)
	.align		4
.L_2:
        /*0010*/ 	.word	index@(triton_poi_fused__unsafe_index_add_mul_sub_18)
        /*0014*/ 	.word	0x00000000


	//----- nvinfo : EIATTR_FRAME_SIZE
	.align		4
.L_3:
        /*0018*/ 	.byte	0x04, 0x11
        /*001a*/ 	.short	(.L_5 - .L_4)
	.align		4
.L_4:
        /*001c*/ 	.word	index@(triton_poi_fused__unsafe_index_add_mul_sub_18)
        /*0020*/ 	.word	0x00000000


	//----- nvinfo : EIATTR_MIN_STACK_SIZE
	.align		4
.L_5:
        /*0024*/ 	.byte	0x04, 0x12
        /*0026*/ 	.short	(.L_7 - .L_6)
	.align		4
.L_6:
        /*0028*/ 	.word	index@(triton_poi_fused__unsafe_index_add_mul_sub_18)
        /*002c*/ 	.word	0x00000000
.L_7:


//--------------------- .nv.info.triton_poi_fused__unsafe_index_add_mul_sub_18 --------------------------
	.section	.nv.info.triton_poi_fused__unsafe_index_add_mul_sub_18,"",@"SHT_CUDA_INFO"
	.sectionflags	@""
	.align	4


	//----- nvinfo : EIATTR_CUDA_API_VERSION
	.align		4
        /*0000*/ 	.byte	0x04, 0x37
        /*0002*/ 	.short	(.L_9 - .L_8)
.L_8:
        /*0004*/ 	.word	0x0000007c


	//----- nvinfo : EIATTR_KPARAM_INFO
	.align		4
.L_9:
        /*0008*/ 	.byte	0x04, 0x17
        /*000a*/ 	.short	(.L_11 - .L_10)
.L_10:
        /*000c*/ 	.word	0x00000000
        /*0010*/ 	.short	0x0008
        /*0012*/ 	.short	0x0040
        /*0014*/ 	.byte	0x00, 0xf0, 0x11, 0x00


	//----- nvinfo : EIATTR_KPARAM_INFO
	.align		4
.L_11:
        /*0018*/ 	.byte	0x04, 0x17
        /*001a*/ 	.short	(.L_13 - .L_12)
.L_12:
        /*001c*/ 	.word	0x00000000
        /*0020*/ 	.short	0x0007
        /*0022*/ 	.short	0x0038
        /*0024*/ 	.byte	0x00, 0xf4, 0x21, 0x00


	//----- nvinfo : EIATTR_KPARAM_INFO
	.align		4
.L_13:
        /*0028*/ 	.byte	0x04, 0x17
        /*002a*/ 	.short	(.L_15 - .L_14)
.L_14:
        /*002c*/ 	.word	0x00000000
        /*0030*/ 	.short	0x0006
        /*0032*/ 	.short	0x0030
        /*0034*/ 	.byte	0x00, 0xf4, 0x21, 0x00


	//----- nvinfo : EIATTR_KPARAM_INFO
	.align		4
.L_15:
        /*0038*/ 	.byte	0x04, 0x17
        /*003a*/ 	.short	(.L_17 - .L_16)
.L_16:
        /*003c*/ 	.word	0x00000000
        /*0040*/ 	.short	0x0005
        /*0042*/ 	.short	0x0028
        /*0044*/ 	.byte	0x00, 0xf4, 0x21, 0x00


	//----- nvinfo : EIATTR_KPARAM_INFO
	.align		4
.L_17:
        /*0048*/ 	.byte	0x04, 0x17
        /*004a*/ 	.short	(.L_19 - .L_18)
.L_18:
        /*004c*/ 	.word	0x00000000
        /*0050*/ 	.short	0x0004
        /*0052*/ 	.short	0x0020
        /*0054*/ 	.byte	0x00, 0xf4, 0x21, 0x00


	//----- nvinfo : EIATTR_KPARAM_INFO
	.align		4
.L_19:
        /*0058*/ 	.byte	0x04, 0x17
        /*005a*/ 	.short	(.L_21 - .L_20)
.L_20:
        /*005c*/ 	.word	0x00000000
        /*0060*/ 	.short	0x0003
        /*0062*/ 	.short	0x0018
        /*0064*/ 	.byte	0x00, 0xf4, 0x21, 0x00


	//----- nvinfo : EIATTR_KPARAM_INFO
	.align		4
.L_21:
        /*0068*/ 	.byte	0x04, 0x17
        /*006a*/ 	.short	(.L_23 - .L_22)
.L_22:
        /*006c*/ 	.word	0x00000000
        /*0070*/ 	.short	0x0002
        /*0072*/ 	.short	0x0010
        /*0074*/ 	.byte	0x00, 0xf4, 0x21, 0x00


	//----- nvinfo : EIATTR_KPARAM_INFO
	.align		4
.L_23:
        /*0078*/ 	.byte	0x04, 0x17
        /*007a*/ 	.short	(.L_25 - .L_24)
.L_24:
        /*007c*/ 	.word	0x00000000
        /*0080*/ 	.short	0x0001
        /*0082*/ 	.short	0x0008
        /*0084*/ 	.byte	0x00, 0xf4, 0x21, 0x00


	//----- nvinfo : EIATTR_KPARAM_INFO
	.align		4
.L_25:
        /*0088*/ 	.byte	0x04, 0x17
        /*008a*/ 	.short	(.L_27 - .L_26)
.L_26:
        /*008c*/ 	.word	0x00000000
        /*0090*/ 	.short	0x0000
        /*0092*/ 	.short	0x0000
        /*0094*/ 	.byte	0x00, 0xf4, 0x21, 0x00


	//----- nvinfo : EIATTR_SPARSE_MMA_MASK
	.align		4
.L_27:
        /*0098*/ 	.byte	0x03, 0x50
        /*009a*/ 	.short	0x0000


	//----- nvinfo : EIATTR_MAXREG_COUNT
	.align		4
        /*009c*/ 	.byte	0x03, 0x1b
        /*009e*/ 	.short	0x00ff


	//----- nvinfo : EIATTR_EXIT_INSTR_OFFSETS
	.align		4
        /*00a0*/ 	.byte	0x04, 0x1c
        /*00a2*/ 	.short	(.L_29 - .L_28)


	//   ....[0]....
.L_28:
        /*00a4*/ 	.word	0x000007a0


	//----- nvinfo : EIATTR_REQNTID
	.align		4
.L_29:
        /*00a8*/ 	.byte	0x04, 0x10
        /*00aa*/ 	.short	(.L_31 - .L_30)
.L_30:
        /*00ac*/ 	.word	0x00000100
        /*00b0*/ 	.word	0x00000001
        /*00b4*/ 	.word	0x00000001


	//----- nvinfo : EIATTR_CBANK_PARAM_SIZE
	.align		4
.L_31:
        /*00b8*/ 	.byte	0x03, 0x19
        /*00ba*/ 	.short	0x0044


	//----- nvinfo : EIATTR_PARAM_CBANK
	.align		4
        /*00bc*/ 	.byte	0x04, 0x0a
        /*00be*/ 	.short	(.L_33 - .L_32)
	.align		4
.L_32:
        /*00c0*/ 	.word	index@(.nv.constant0.triton_poi_fused__unsafe_index_add_mul_sub_18)
        /*00c4*/ 	.short	0x0210
        /*00c6*/ 	.short	0x0044


	//----- nvinfo : EIATTR_SW_WAR
	.align		4
.L_33:
        /*00c8*/ 	.byte	0x04, 0x36
        /*00ca*/ 	.short	(.L_35 - .L_34)
.L_34:
        /*00cc*/ 	.word	0x00000008
.L_35:


//--------------------- .nv.callgraph             --------------------------
	.section	.nv.callgraph,"",@"SHT_CUDA_CALLGRAPH"
	.align	4
	.sectionentsize	8
	.align		4
        /*0000*/ 	.word	0x00000000
	.align		4
        /*0004*/ 	.word	0xffffffff
	.align		4
        /*0008*/ 	.word	0x00000000
	.align		4
        /*000c*/ 	.word	0xfffffffe
	.align		4
        /*0010*/ 	.word	0x00000000
	.align		4
        /*0014*/ 	.word	0xfffffffd
	.align		4
        /*0018*/ 	.word	0x00000000
	.align		4
        /*001c*/ 	.word	0xfffffffc


//--------------------- .text.triton_poi_fused__unsafe_index_add_mul_sub_18 --------------------------
	.section	.text.triton_poi_fused__unsafe_index_add_mul_sub_18,"ax",@progbits
	.align	128
        .global         triton_poi_fused__unsafe_index_add_mul_sub_18
        .type           triton_poi_fused__unsafe_index_add_mul_sub_18,@function
        .size           triton_poi_fused__unsafe_index_add_mul_sub_18,(.L_x_1 - triton_poi_fused__unsafe_index_add_mul_sub_18)
        .other          triton_poi_fused__unsafe_index_add_mul_sub_18,@"STO_CUDA_ENTRY STV_DEFAULT"
triton_poi_fused__unsafe_index_add_mul_sub_18:
.text.triton_poi_fused__unsafe_index_add_mul_sub_18:
[----:B------:R-:W-:Y:S01]  /*0000*/  LDC R1, c[0x0][0x28] ;  /* 0x00000a00ff017b82 */ /* 0x000fe20000000800 */
[----:B------:R-:W1:Y:S07]  /*0010*/  S2R R2, SR_TID.X ;  /* 0x0000000000027919 */ /* 0x000e6e0000002100 */
[----:B------:R-:W2:Y:S01]  /*0020*/  LDC.64 R16, c[0x0][0x218] ;  /* 0x00008600ff107b82 */ /* 0x000ea20000000a00 */
[----:B------:R-:W-:Y:S01]  /*0030*/  ULDC.64 UR4, c[0x0][0x208] ;  /* 0x0000820000047ab9 */ /* 0x000fe20000000a00 */
[----:B------:R-:W-:Y:S01]  /*0040*/  ULDC.64 UR6, c[0x0][0x228] ;  /* 0x00008a0000067ab9 */ /* 0x000fe20000000a00 */
[----:B------:R-:W3:Y:S05]  /*0050*/  S2R R0, SR_CTAID.X ;  /* 0x0000000000007919 */ /* 0x000eea0000002500 */
[----:B------:R-:W4:Y:S01]  /*0060*/  LDC.64 R12, c[0x0][0x220] ;  /* 0x00008800ff0c7b82 */ /* 0x000f220000000a00 */
[----:B-1----:R-:W-:-:S05]  /*0070*/  IMAD.SHL.U32 R2, R2, 0x2, RZ ;  /* 0x0000000202027824 */ /* 0x002fca00078e00ff */
[----:B------:R-:W-:-:S05]  /*0080*/  LOP3.LUT R3, R2, 0x1fe, RZ, 0xc0, !PT ;  /* 0x000001fe02037812 */ /* 0x000fca00078ec0ff */
[----:B---3--:R-:W-:-:S05]  /*0090*/  IMAD R4, R0, 0x200, R3 ;  /* 0x0000020000047824 */ /* 0x008fca00078e0203 */
[----:B------:R-:W-:-:S04]  /*00a0*/  SHF.R.S32.HI R3, RZ, 0x1f, R4 ;  /* 0x0000001fff037819 */ /* 0x000fc80000011404 */
[----:B------:R-:W-:-:S04]  /*00b0*/  LEA.HI R6, R3, R4, RZ, 0x4 ;  /* 0x0000000403067211 */ /* 0x000fc800078f20ff */
[----:B------:R-:W-:Y:S02]  /*00c0*/  SHF.R.S32.HI R5, RZ, 0x4, R6 ;  /* 0x00000004ff057819 */ /* 0x000fe40000011406 */
[----:B------:R-:W-:Y:S02]  /*00d0*/  LOP3.LUT R7, R6, 0xfffffff0, RZ, 0xc0, !PT ;  /* 0xfffffff006077812 */ /* 0x000fe400078ec0ff */
[----:B------:R-:W-:-:S04]  /*00e0*/  LEA.HI R2, R5, R5, RZ, 0x4 ;  /* 0x0000000505027211 */ /* 0x000fc800078f20ff */
[----:B------:R-:W-:Y:S02]  /*00f0*/  LOP3.LUT R8, R2, 0xfffffff0, RZ, 0xc0, !PT ;  /* 0xfffffff002087812 */ /* 0x000fe400078ec0ff */
[----:B------:R-:W1:Y:S03]  /*0100*/  LDC.64 R2, c[0x0][0x240] ;  /* 0x00009000ff027b82 */ /* 0x000e660000000a00 */
[----:B------:R-:W-:-:S04]  /*0110*/  IMAD.IADD R5, R5, 0x1, -R8 ;  /* 0x0000000105057824 */ /* 0x000fc800078e0a08 */
[----:B--2---:R-:W-:Y:S01]  /*0120*/  IMAD.WIDE R16, R5, 0x8, R16 ;  /* 0x0000000805107825 */ /* 0x004fe200078e0210 */
[----:B------:R-:W2:Y:S05]  /*0130*/  LDC.64 R8, c[0x0][0x230] ;  /* 0x00008c00ff087b82 */ /* 0x000eaa0000000a00 */
[----:B------:R-:W3:Y:S01]  /*0140*/  LDG.E.EL.64 R16, desc[UR4][R16.64] ;  /* 0x0000000410107981 */ /* 0x000ee2000c2e1b00 */
[----:B------:R-:W-:-:S04]  /*0150*/  IMAD.IADD R6, R4, 0x1, -R7 ;  /* 0x0000000104067824 */ /* 0x000fc800078e0a07 */
[----:B----4-:R-:W-:-:S04]  /*0160*/  IMAD.WIDE R12, R6, 0x8, R12 ;  /* 0x00000008060c7825 */ /* 0x010fc800078e020c */
[----:B-1----:R-:W-:Y:S02]  /*0170*/  IMAD.WIDE R2, R5, 0x8, R2 ;  /* 0x0000000805027825 */ /* 0x002fe400078e0202 */
[----:B------:R-:W4:Y:S04]  /*0180*/  LDG.E.EL.128 R12, desc[UR4][R12.64] ;  /* 0x000000040c0c7981 */ /* 0x000f28000c2e1d00 */
[----:B------:R-:W5:Y:S01]  /*0190*/  LDG.E.EL.64 R2, desc[UR4][R2.64] ;  /* 0x0000000402027981 */ /* 0x000f62000c2e1b00 */
[----:B--2---:R-:W-:-:S06]  /*01a0*/  IMAD.WIDE R8, R6, 0x8, R8 ;  /* 0x0000000806087825 */ /* 0x004fcc00078e0208 */
[----:B------:R-:W2:Y:S01]  /*01b0*/  LDG.E.EL.128 R8, desc[UR4][R8.64] ;  /* 0x0000000408087981 */ /* 0x000ea2000c2e1d00 */
[----:B------:R-:W-:Y:S02]  /*01c0*/  SHF.R.S32.HI R0, RZ, 0x16, R0 ;  /* 0x00000016ff007819 */ /* 0x000fe40000011400 */
[----:B---3--:R-:W-:-:S04]  /*01d0*/  SHF.R.U32.HI R7, RZ, 0x1c, R17 ;  /* 0x0000001cff077819 */ /* 0x008fc80000011611 */
[----:B------:R-:W-:-:S04]  /*01e0*/  LOP3.LUT R7, R7, 0x8, RZ, 0xc0, !PT ;  /* 0x0000000807077812 */ /* 0x000fc800078ec0ff */
[----:B------:R-:W-:Y:S02]  /*01f0*/  IADD3 R16, P0, R16, R7, RZ ;  /* 0x0000000710107210 */ /* 0x000fe40007f1e0ff */
[----:B----4-:R-:W-:-:S03]  /*0200*/  SHF.R.U32.HI R18, RZ, 0x1a, R13 ;  /* 0x0000001aff127819 */ /* 0x010fc6000001160d */
[----:B------:R-:W-:Y:S01]  /*0210*/  IMAD.X R17, RZ, RZ, R17, P0 ;  /* 0x000000ffff117224 */ /* 0x000fe200000e0611 */
[----:B------:R-:W-:Y:S02]  /*0220*/  LEA R21, P0, R12, UR6, 0x2 ;  /* 0x000000060c157c11 */ /* 0x000fe4000f8010ff */
[----:B------:R-:W-:Y:S02]  /*0230*/  LOP3.LUT R18, R18, 0x20, RZ, 0xc0, !PT ;  /* 0x0000002012127812 */ /* 0x000fe400078ec0ff */
[----:B-----5:R-:W-:Y:S02]  /*0240*/  SHF.R.U32.HI R19, RZ, 0x1c, R3 ;  /* 0x0000001cff137819 */ /* 0x020fe40000011603 */
[----:B------:R-:W-:Y:S02]  /*0250*/  LEA.HI.X R13, R12, UR7, R13, 0x2, P0 ;  /* 0x000000070c0d7c11 */ /* 0x000fe400080f140d */
[----:B------:R-:W-:Y:S02]  /*0260*/  SHF.R.U32.HI R12, RZ, 0x1a, R15 ;  /* 0x0000001aff0c7819 */ /* 0x000fe4000001160f */
[----:B------:R-:W-:-:S02]  /*0270*/  LOP3.LUT R19, R19, 0x8, RZ, 0xc0, !PT ;  /* 0x0000000813137812 */ /* 0x000fc400078ec0ff */
[----:B------:R-:W-:Y:S02]  /*0280*/  LEA R7, P1, R14, UR6, 0x2 ;  /* 0x000000060e077c11 */ /* 0x000fe4000f8210ff */
[----:B------:R-:W-:Y:S02]  /*0290*/  LOP3.LUT R12, R12, 0x20, RZ, 0xc0, !PT ;  /* 0x000000200c0c7812 */ /* 0x000fe400078ec0ff */
[----:B------:R-:W-:Y:S02]  /*02a0*/  IADD3 R18, P0, R18, R21, RZ ;  /* 0x0000001512127210 */ /* 0x000fe40007f1e0ff */
[----:B------:R-:W-:Y:S02]  /*02b0*/  IADD3 R2, P2, R2, R19, RZ ;  /* 0x0000001302027210 */ /* 0x000fe40007f5e0ff */
[----:B------:R-:W-:Y:S02]  /*02c0*/  LEA.HI.X R15, R14, UR7, R15, 0x2, P1 ;  /* 0x000000070e0f7c11 */ /* 0x000fe400088f140f */
[----:B------:R-:W-:Y:S01]  /*02d0*/  SGXT R19, R0, 0x1 ;  /* 0x000000010013781a */ /* 0x000fe20000000200 */
[----:B------:R-:W-:Y:S01]  /*02e0*/  IMAD.X R3, RZ, RZ, R3, P2 ;  /* 0x000000ffff037224 */ /* 0x000fe200010e0603 */
[----:B------:R-:W-:Y:S01]  /*02f0*/  IADD3 R12, P1, R12, R7, RZ ;  /* 0x000000070c0c7210 */ /* 0x000fe20007f3e0ff */
[----:B------:R-:W-:Y:S01]  /*0300*/  IMAD.X R7, RZ, RZ, R13, P0 ;  /* 0x000000ffff077224 */ /* 0x000fe200000e060d */
[C---:B------:R-:W-:Y:S01]  /*0310*/  SHF.L.U64.HI R0, R16.reuse, 0x5, R17 ;  /* 0x0000000510007819 */ /* 0x040fe20000010211 */
[----:B------:R-:W-:Y:S01]  /*0320*/  IMAD.SHL.U32 R16, R16, 0x20, RZ ;  /* 0x0000002010107824 */ /* 0x000fe200078e00ff */
[----:B------:R-:W-:Y:S01]  /*0330*/  LEA.HI R19, R19, R4, RZ, 0x8 ;  /* 0x0000000413137211 */ /* 0x000fe200078f40ff */
[C---:B------:R-:W-:Y:S01]  /*0340*/  IMAD.SHL.U32 R13, R2.reuse, 0x20, RZ ;  /* 0x00000020020d7824 */ /* 0x040fe200078e00ff */
[----:B------:R-:W-:Y:S01]  /*0350*/  SHF.L.U64.HI R22, R2, 0x5, R3 ;  /* 0x0000000502167819 */ /* 0x000fe20000010203 */
[----:B------:R-:W-:Y:S01]  /*0360*/  IMAD.X R15, RZ, RZ, R15, P1 ;  /* 0x000000ffff0f7224 */ /* 0x000fe200008e060f */
[----:B------:R-:W-:-:S02]  /*0370*/  IADD3 R24, P0, R16, R18, RZ ;  /* 0x0000001210187210 */ /* 0x000fc40007f1e0ff */
[----:B------:R-:W-:Y:S02]  /*0380*/  IADD3 R18, P2, R13, R18, RZ ;  /* 0x000000120d127210 */ /* 0x000fe40007f5e0ff */
[----:B------:R-:W-:Y:S02]  /*0390*/  SHF.R.S32.HI R23, RZ, 0x8, R19 ;  /* 0x00000008ff177819 */ /* 0x000fe40000011413 */
[----:B------:R-:W-:Y:S01]  /*03a0*/  IADD3 R20, P1, R12, R16, RZ ;  /* 0x000000100c147210 */ /* 0x000fe20007f3e0ff */
[----:B------:R-:W-:Y:S01]  /*03b0*/  IMAD.X R19, R22, 0x1, R7, P2 ;  /* 0x0000000116137824 */ /* 0x000fe200010e0607 */
[----:B--2---:R-:W-:Y:S01]  /*03c0*/  SHF.R.U32.HI R26, RZ, 0x1a, R9 ;  /* 0x0000001aff1a7819 */ /* 0x004fe20000011609 */
[----:B------:R-:W-:Y:S01]  /*03d0*/  IMAD.SHL.U32 R23, R23, 0x40, RZ ;  /* 0x0000004017177824 */ /* 0x000fe200078e00ff */
[----:B------:R-:W-:Y:S01]  /*03e0*/  SHF.R.U32.HI R14, RZ, 0x1a, R11 ;  /* 0x0000001aff0e7819 */ /* 0x000fe2000001160b */
[----:B------:R-:W-:Y:S01]  /*03f0*/  IMAD.X R21, R15, 0x1, R0, P1 ;  /* 0x000000010f157824 */ /* 0x000fe200008e0600 */
[----:B------:R-:W-:Y:S01]  /*0400*/  IADD3.X R25, R0, R7, RZ, P0, !PT ;  /* 0x0000000700197210 */ /* 0x000fe200007fe4ff */
[----:B------:R-:W-:Y:S01]  /*0410*/  IMAD.WIDE R18, R23, 0x4, R18 ;  /* 0x0000000417127825 */ /* 0x000fe200078e0212 */
[----:B------:R-:W-:-:S03]  /*0420*/  LEA R17, P1, R10, UR6, 0x2 ;  /* 0x000000060a117c11 */ /* 0x000fc6000f8210ff */
[C---:B------:R-:W-:Y:S01]  /*0430*/  IMAD.WIDE R20, R23.reuse, 0x4, R20 ;  /* 0x0000000417147825 */ /* 0x040fe200078e0214 */
[----:B------:R1:W2:Y:S01]  /*0440*/  LDG.E.EL R3, desc[UR4][R18.64] ;  /* 0x0000000412037981 */ /* 0x0002a2000c2e1900 */
[----:B------:R-:W-:Y:S02]  /*0450*/  LEA R27, P0, R8, UR6, 0x2 ;  /* 0x00000006081b7c11 */ /* 0x000fe4000f8010ff */
[----:B------:R-:W-:Y:S01]  /*0460*/  LOP3.LUT R26, R26, 0x20, RZ, 0xc0, !PT ;  /* 0x000000201a1a7812 */ /* 0x000fe200078ec0ff */
[----:B------:R3:W4:Y:S01]  /*0470*/  LDG.E.EL R2, desc[UR4][R20.64] ;  /* 0x0000000414027981 */ /* 0x000722000c2e1900 */
[----:B------:R-:W-:Y:S01]  /*0480*/  LOP3.LUT R14, R14, 0x20, RZ, 0xc0, !PT ;  /* 0x000000200e0e7812 */ /* 0x000fe200078ec0ff */
[----:B------:R-:W-:Y:S01]  /*0490*/  IMAD.WIDE R24, R23, 0x4, R24 ;  /* 0x0000000417187825 */ /* 0x000fe200078e0218 */
[----:B------:R-:W-:Y:S01]  /*04a0*/  LEA.HI.X R11, R10, UR7, R11, 0x2, P1 ;  /* 0x000000070a0b7c11 */ /* 0x000fe200088f140b */
[----:B-1----:R-:W1:Y:S01]  /*04b0*/  LDC.64 R18, c[0x0][0x238] ;  /* 0x00008e00ff127b82 */ /* 0x002e620000000a00 */
[----:B------:R-:W-:-:S02]  /*04c0*/  LEA.HI.X R9, R8, UR7, R9, 0x2, P0 ;  /* 0x0000000708097c11 */ /* 0x000fc400080f1409 */
[----:B------:R-:W5:Y:S01]  /*04d0*/  LDG.E.EL R7, desc[UR4][R24.64] ;  /* 0x0000000418077981 */ /* 0x000f62000c2e1900 */
[----:B------:R-:W-:Y:S02]  /*04e0*/  IADD3 R10, P4, R26, R27, RZ ;  /* 0x0000001b1a0a7210 */ /* 0x000fe40007f9e0ff */
[----:B---3--:R-:W-:Y:S02]  /*04f0*/  IADD3 R20, P5, R13, R12, RZ ;  /* 0x0000000c0d147210 */ /* 0x008fe40007fbe0ff */
[----:B------:R-:W-:Y:S02]  /*0500*/  IADD3 R8, P3, R14, R17, RZ ;  /* 0x000000110e087210 */ /* 0x000fe40007f7e0ff */
[----:B------:R-:W-:Y:S01]  /*0510*/  IADD3 R14, P2, R10, R16, RZ ;  /* 0x000000100a0e7210 */ /* 0x000fe20007f5e0ff */
[----:B------:R-:W-:Y:S01]  /*0520*/  IMAD.X R21, R22, 0x1, R15, P5 ;  /* 0x0000000116157824 */ /* 0x000fe200028e060f */
[----:B------:R-:W-:Y:S02]  /*0530*/  IADD3 R12, P1, R13, R10, RZ ;  /* 0x0000000a0d0c7210 */ /* 0x000fe40007f3e0ff */
[----:B------:R-:W-:-:S02]  /*0540*/  IADD3 R10, P0, R8, R16, RZ ;  /* 0x00000010080a7210 */ /* 0x000fc40007f1e0ff */
[----:B------:R-:W-:Y:S01]  /*0550*/  IADD3 R8, P5, R13, R8, RZ ;  /* 0x000000080d087210 */ /* 0x000fe20007fbe0ff */
[----:B------:R-:W3:Y:S01]  /*0560*/  LDC.64 R16, c[0x0][0x248] ;  /* 0x00009200ff107b82 */ /* 0x000ee20000000a00 */
[----:B------:R-:W-:Y:S01]  /*0570*/  IMAD.X R13, RZ, RZ, R9, P4 ;  /* 0x000000ffff0d7224 */ /* 0x000fe200020e0609 */
[----:B------:R-:W-:-:S03]  /*0580*/  IADD3.X R9, RZ, R11, RZ, P3, !PT ;  /* 0x0000000bff097210 */ /* 0x000fc60001ffe4ff */
[--C-:B------:R-:W-:Y:S02]  /*0590*/  IMAD.X R15, R13, 0x1, R0.reuse, P2 ;  /* 0x000000010d0f7824 */ /* 0x100fe400010e0600 */
[C---:B------:R-:W-:Y:S02]  /*05a0*/  IMAD.X R13, R22.reuse, 0x1, R13, P1 ;  /* 0x00000001160d7824 */ /* 0x040fe400008e060d */
[----:B------:R-:W-:Y:S02]  /*05b0*/  IMAD.X R11, R9, 0x1, R0, P0 ;  /* 0x00000001090b7824 */ /* 0x000fe400000e0600 */
[----:B------:R-:W-:Y:S02]  /*05c0*/  IMAD.X R9, R22, 0x1, R9, P5 ;  /* 0x0000000116097824 */ /* 0x000fe400028e0609 */
[----:B------:R-:W-:-:S04]  /*05d0*/  IMAD.WIDE R12, R23, 0x4, R12 ;  /* 0x00000004170c7825 */ /* 0x000fc800078e020c */
[C---:B------:R-:W-:Y:S02]  /*05e0*/  IMAD.WIDE R20, R23.reuse, 0x4, R20 ;  /* 0x0000000417147825 */ /* 0x040fe400078e0214 */
[----:B------:R-:W2:Y:S02]  /*05f0*/  LDG.E.EL R12, desc[UR4][R12.64] ;  /* 0x000000040c0c7981 */ /* 0x000ea4000c2e1900 */
[C---:B------:R-:W-:Y:S02]  /*0600*/  IMAD.WIDE R14, R23.reuse, 0x4, R14 ;  /* 0x00000004170e7825 */ /* 0x040fe400078e020e */
[----:B------:R-:W4:Y:S02]  /*0610*/  LDG.E.EL R20, desc[UR4][R20.64] ;  /* 0x0000000414147981 */ /* 0x000f24000c2e1900 */
[C---:B------:R-:W-:Y:S02]  /*0620*/  IMAD.WIDE R10, R23.reuse, 0x4, R10 ;  /* 0x00000004170a7825 */ /* 0x040fe400078e020a */
[----:B------:R-:W5:Y:S02]  /*0630*/  LDG.E.EL R14, desc[UR4][R14.64] ;  /* 0x000000040e0e7981 */ /* 0x000f64000c2e1900 */
[----:B------:R-:W-:-:S02]  /*0640*/  IMAD.WIDE R8, R23, 0x4, R8 ;  /* 0x0000000417087825 */ /* 0x000fc400078e0208 */
[----:B------:R-:W4:Y:S02]  /*0650*/  LDG.E.EL R11, desc[UR4][R10.64] ;  /* 0x000000040a0b7981 */ /* 0x000f24000c2e1900 */
[----:B-1----:R-:W-:Y:S02]  /*0660*/  IMAD.WIDE R18, R6, 0x4, R18 ;  /* 0x0000000406127825 */ /* 0x002fe400078e0212 */
[----:B------:R-:W4:Y:S04]  /*0670*/  LDG.E.EL R9, desc[UR4][R8.64] ;  /* 0x0000000408097981 */ /* 0x000f28000c2e1900 */
[----:B------:R-:W4:Y:S01]  /*0680*/  LDG.E.EL.64 R18, desc[UR4][R18.64] ;  /* 0x0000000412127981 */ /* 0x000f22000c2e1b00 */
[----:B---3--:R-:W-:Y:S02]  /*0690*/  IMAD.WIDE R22, R5, 0x4, R16 ;  /* 0x0000000405167825 */ /* 0x008fe400078e0210 */
[----:B------:R-:W1:Y:S04]  /*06a0*/  LDC.64 R16, c[0x0][0x210] ;  /* 0x00008400ff107b82 */ /* 0x000e680000000a00 */
[----:B------:R-:W3:Y:S01]  /*06b0*/  LDG.E.EL R22, desc[UR4][R22.64] ;  /* 0x0000000416167981 */ /* 0x000ee2000c2e1900 */
[----:B-1----:R-:W-:-:S04]  /*06c0*/  IMAD.WIDE R16, R4, 0x4, R16 ;  /* 0x0000000404107825 */ /* 0x002fc800078e0210 */
[----:B--2---:R-:W-:Y:S01]  /*06d0*/  FADD R0, -R3, R12 ;  /* 0x0000000c03007221 */ /* 0x004fe20000000100 */
[----:B-----5:R-:W-:Y:S01]  /*06e0*/  FADD R5, -R7, R14 ;  /* 0x0000000e07057221 */ /* 0x020fe20000000100 */
[----:B----4-:R-:W-:Y:S01]  /*06f0*/  FADD R6, -R2, R11 ;  /* 0x0000000b02067221 */ /* 0x010fe20000000100 */
[----:B------:R-:W-:Y:S01]  /*0700*/  FADD R15, -R20, R9 ;  /* 0x00000009140f7221 */ /* 0x000fe20000000100 */
[C---:B------:R-:W-:Y:S01]  /*0710*/  FFMA R0, R18.reuse, R0, R3 ;  /* 0x0000000012007223 */ /* 0x040fe20000000003 */
[----:B------:R-:W-:Y:S01]  /*0720*/  FFMA R5, R18, R5, R7 ;  /* 0x0000000512057223 */ /* 0x000fe20000000007 */
[C---:B------:R-:W-:Y:S01]  /*0730*/  FFMA R3, R19.reuse, R6, R2 ;  /* 0x0000000613037223 */ /* 0x040fe20000000002 */
[----:B------:R-:W-:Y:S02]  /*0740*/  FFMA R20, R19, R15, R20 ;  /* 0x0000000f13147223 */ /* 0x000fe40000000014 */
[----:B------:R-:W-:Y:S02]  /*0750*/  FADD R0, -R5, R0 ;  /* 0x0000000005007221 */ /* 0x000fe40000000100 */
[----:B------:R-:W-:-:S02]  /*0760*/  FADD R20, -R3, R20 ;  /* 0x0000001403147221 */ /* 0x000fc40000000100 */
[C---:B---3--:R-:W-:Y:S02]  /*0770*/  FFMA R2, R22.reuse, R0, R5 ;  /* 0x0000000016027223 */ /* 0x048fe40000000005 */
[----:B------:R-:W-:-:S05]  /*0780*/  FFMA R3, R22, R20, R3 ;  /* 0x0000001416037223 */ /* 0x000fca0000000003 */
[----:B------:R-:W-:Y:S01]  /*0790*/  STG.E.64 desc[UR4][R16.64], R2 ;  /* 0x0000000210007986 */ /* 0x000fe2000c101b04 */
[----:B------:R-:W-:Y:S05]  /*07a0*/  EXIT ;  /* 0x000000000000794d */ /* 0x000fea0003800000 */
.L_x_0:
[----:B------:R-:W-:-:S00]  /*07b0*/  BRA `(.L_x_0) ;  /* 0xfffffffc00fc7947 */ /* 0x000fc0000383ffff */
[----:B------:R-:W-:-:S00]  /*07c0*/  NOP ;  /* 0x0000000000007918 */ /* 0x000fc00000000000 */
        /* <DEDUP_REMOVED lines=11> */
.L_x_1:


//--------------------- .nv.constant0.triton_poi_fused__unsafe_index_add_mul_sub_18 --------------------------
	.section	.nv.constant0.triton_poi_fused__unsafe_index_add_mul_sub_18,"a",@progbits
	.sectionflags	@""
	.align	4
.nv.constant0.triton_poi_fused__unsafe_index_add_mul_sub_18:
	.zero		596
